	.headerflags	@"EF_CUDA_TEXMODE_UNIFIED EF_CUDA_64BIT_ADDRESS EF_CUDA_ACCELERATORS EF_CUDA_SM90 EF_CUDA_VIRTUAL_SM(EF_CUDA_SM90)"
	.elftype	@"ET_EXEC"


//--------------------- .nv.info                  --------------------------
	.section	.nv.info,"",@"SHT_CUDA_INFO"
	.align	4


	//----- nvinfo : EIATTR_REGCOUNT
	.align		4
        /*0000*/ 	.byte	0x04, 0x2f
        /*0002*/ 	.short	(.L_3 - .L_2)
	.align		4
.L_2:
        /*0004*/ 	.word	index@(triton_poi_fused__native_batch_norm_legit_no_training_mul_sigmoid_42)
        /*0008*/ 	.word	0x00000011


	//----- nvinfo : EIATTR_MIN_STACK_SIZE
	.align		4
.L_3:
        /*000c*/ 	.byte	0x04, 0x12
        /*000e*/ 	.short	(.L_5 - .L_4)
	.align		4
.L_4:
        /*0010*/ 	.word	index@(triton_poi_fused__native_batch_norm_legit_no_training_mul_sigmoid_42)
        /*0014*/ 	.word	0x00000000


	//----- nvinfo : EIATTR_FRAME_SIZE
	.align		4
.L_5:
        /*0018*/ 	.byte	0x04, 0x11
        /*001a*/ 	.short	(.L_7 - .L_6)
	.align		4
.L_6:
        /*001c*/ 	.word	index@(triton_poi_fused__native_batch_norm_legit_no_training_mul_sigmoid_42)
        /*0020*/ 	.word	0x00000000


	//----- nvinfo : EIATTR_MIN_STACK_SIZE
	.align		4
.L_7:
        /*0024*/ 	.byte	0x04, 0x12
        /*0026*/ 	.short	(.L_9 - .L_8)
	.align		4
.L_8:
        /*0028*/ 	.word	index@(triton_poi_fused__native_batch_norm_legit_no_training_mul_sigmoid_42)
        /*002c*/ 	.word	0x00000000
.L_9:


//--------------------- .nv.info.triton_poi_fused__native_batch_norm_legit_no_training_mul_sigmoid_42 --------------------------
	.section	.nv.info.triton_poi_fused__native_batch_norm_legit_no_training_mul_sigmoid_42,"",@"SHT_CUDA_INFO"
	.sectionflags	@""
	.align	4


	//----- nvinfo : EIATTR_CUDA_API_VERSION
	.align		4
        /*0000*/ 	.byte	0x04, 0x37
        /*0002*/ 	.short	(.L_11 - .L_10)
.L_10:
        /*0004*/ 	.word	0x0000007c


	//----- nvinfo : EIATTR_KPARAM_INFO
	.align		4
.L_11:
        /*0008*/ 	.byte	0x04, 0x17
        /*000a*/ 	.short	(.L_13 - .L_12)
.L_12:
        /*000c*/ 	.word	0x00000000
        /*0010*/ 	.short	0x0006
        /*0012*/ 	.short	0x0030
        /*0014*/ 	.byte	0x00, 0xf0, 0x11, 0x00


	//----- nvinfo : EIATTR_KPARAM_INFO
	.align		4
.L_13:
        /*0018*/ 	.byte	0x04, 0x17
        /*001a*/ 	.short	(.L_15 - .L_14)
.L_14:
        /*001c*/ 	.word	0x00000000
        /*0020*/ 	.short	0x0005
        /*0022*/ 	.short	0x0028
        /*0024*/ 	.byte	0x00, 0xf4, 0x21, 0x00


	//----- nvinfo : EIATTR_KPARAM_INFO
	.align		4
.L_15:
        /*0028*/ 	.byte	0x04, 0x17
        /*002a*/ 	.short	(.L_17 - .L_16)
.L_16:
        /*002c*/ 	.word	0x00000000
        /*0030*/ 	.short	0x0004
        /*0032*/ 	.short	0x0020
        /*0034*/ 	.byte	0x00, 0xf4, 0x21, 0x00


	//----- nvinfo : EIATTR_KPARAM_INFO
	.align		4
.L_17:
        /*0038*/ 	.byte	0x04, 0x17
        /*003a*/ 	.short	(.L_19 - .L_18)
.L_18:
        /*003c*/ 	.word	0x00000000
        /*0040*/ 	.short	0x0003
        /*0042*/ 	.short	0x0018
        /*0044*/ 	.byte	0x00, 0xf4, 0x21, 0x00


	//----- nvinfo : EIATTR_KPARAM_INFO
	.align		4
.L_19:
        /*0048*/ 	.byte	0x04, 0x17
        /*004a*/ 	.short	(.L_21 - .L_20)
.L_20:
        /*004c*/ 	.word	0x00000000
        /*0050*/ 	.short	0x0002
        /*0052*/ 	.short	0x0010
        /*0054*/ 	.byte	0x00, 0xf4, 0x21, 0x00


	//----- nvinfo : EIATTR_KPARAM_INFO
	.align		4
.L_21:
        /*0058*/ 	.byte	0x04, 0x17
        /*005a*/ 	.short	(.L_23 - .L_22)
.L_22:
        /*005c*/ 	.word	0x00000000
        /*0060*/ 	.short	0x0001
        /*0062*/ 	.short	0x0008
        /*0064*/ 	.byte	0x00, 0xf4, 0x21, 0x00


	//----- nvinfo : EIATTR_KPARAM_INFO
	.align		4
.L_23:
        /*0068*/ 	.byte	0x04, 0x17
        /*006a*/ 	.short	(.L_25 - .L_24)
.L_24:
        /*006c*/ 	.word	0x00000000
        /*0070*/ 	.short	0x0000
        /*0072*/ 	.short	0x0000
        /*0074*/ 	.byte	0x00, 0xf4, 0x21, 0x00


	//----- nvinfo : EIATTR_SPARSE_MMA_MASK
	.align		4
.L_25:
        /*0078*/ 	.byte	0x03, 0x50
        /*007a*/ 	.short	0x0000


	//----- nvinfo : EIATTR_MAXREG_COUNT
	.align		4
        /*007c*/ 	.byte	0x03, 0x1b
        /*007e*/ 	.short	0x00ff


	//----- nvinfo : EIATTR_EXIT_INSTR_OFFSETS
	.align		4
        /*0080*/ 	.byte	0x04, 0x1c
        /*0082*/ 	.short	(.L_27 - .L_26)


	//   ....[0]....
.L_26:
        /*0084*/ 	.word	0x00000520


	//----- nvinfo : EIATTR_REQNTID
	.align		4
.L_27:
        /*0088*/ 	.byte	0x04, 0x10
        /*008a*/ 	.short	(.L_29 - .L_28)
.L_28:
        /*008c*/ 	.word	0x00000080
        /*0090*/ 	.word	0x00000001
        /*0094*/ 	.word	0x00000001


	//----- nvinfo : EIATTR_CBANK_PARAM_SIZE
	.align		4
.L_29:
        /*0098*/ 	.byte	0x03, 0x19
        /*009a*/ 	.short	0x0034


	//----- nvinfo : EIATTR_PARAM_CBANK
	.align		4
        /*009c*/ 	.byte	0x04, 0x0a
        /*009e*/ 	.short	(.L_31 - .L_30)
	.align		4
.L_30:
        /*00a0*/ 	.word	index@(.nv.constant0.triton_poi_fused__native_batch_norm_legit_no_training_mul_sigmoid_42)
        /*00a4*/ 	.short	0x0210
        /*00a6*/ 	.short	0x0034


	//----- nvinfo : EIATTR_SW_WAR
	.align		4
.L_31:
        /*00a8*/ 	.byte	0x04, 0x36
        /*00aa*/ 	.short	(.L_33 - .L_32)
.L_32:
        /*00ac*/ 	.word	0x00000008
.L_33:


//--------------------- .nv.callgraph             --------------------------
	.section	.nv.callgraph,"",@"SHT_CUDA_CALLGRAPH"
	.align	4
	.sectionentsize	8
	.align		4
        /*0000*/ 	.word	0x00000000
	.align		4
        /*0004*/ 	.word	0xffffffff
	.align		4
        /*0008*/ 	.word	0x00000000
	.align		4
        /*000c*/ 	.word	0xfffffffe
	.align		4
        /*0010*/ 	.word	0x00000000
	.align		4
        /*0014*/ 	.word	0xfffffffd
	.align		4
        /*0018*/ 	.word	0x00000000
	.align		4
        /*001c*/ 	.word	0xfffffffc


//--------------------- .nv.constant4             --------------------------
	.section	.nv.constant4,"a",@progbits
	.align	8
	.align		8
.nv.constant4:
        /*0000*/ 	.dword	_$_str
	.align		8
        /*0008*/ 	.dword	_$_str_$_2


//--------------------- .text.triton_poi_fused__native_batch_norm_legit_no_training_mul_sigmoid_42 --------------------------
	.section	.text.triton_poi_fused__native_batch_norm_legit_no_training_mul_sigmoid_42,"ax",@progbits
	.align	128
        .global         triton_poi_fused__native_batch_norm_legit_no_training_mul_sigmoid_42
        .type           triton_poi_fused__native_batch_norm_legit_no_training_mul_sigmoid_42,@function
        .size           triton_poi_fused__native_batch_norm_legit_no_training_mul_sigmoid_42,(.L_x_1 - triton_poi_fused__native_batch_norm_legit_no_training_mul_sigmoid_42)
        .other          triton_poi_fused__native_batch_norm_legit_no_training_mul_sigmoid_42,@"STO_CUDA_ENTRY STV_DEFAULT"
triton_poi_fused__native_batch_norm_legit_no_training_mul_sigmoid_42:
.text.triton_poi_fused__native_batch_norm_legit_no_training_mul_sigmoid_42:
[----:B------:R-:W-:Y:S01]  /*0000*/  LDC R1, c[0x0][0x28] ;  /* 0x00000a00ff017b82 */ /* 0x000fe20000000800 */
[----:B------:R-:W1:Y:S07]  /*0010*/  S2R R0, SR_TID.X ;  /* 0x0000000000007919 */ /* 0x000e6e0000002100 */
[----:B------:R-:W2:Y:S01]  /*0020*/  LDC.64 R2, c[0x0][0x228] ;  /* 0x00008a00ff027b82 */ /* 0x000ea20000000a00 */
[----:B------:R-:W-:Y:S01]  /*0030*/  ULDC.64 UR4, c[0x0][0x208] ;  /* 0x0000820000047ab9 */ /* 0x000fe20000000a00 */
[----:B------:R-:W3:Y:S06]  /*0040*/  S2R R5, SR_CTAID.X ;  /* 0x0000000000057919 */ /* 0x000eec0000002500 */
[----:B------:R-:W4:Y:S08]  /*0050*/  LDC.64 R6, c[0x0][0x220] ;  /* 0x00008800ff067b82 */ /* 0x000f300000000a00 */
[----:B------:R-:W5:Y:S08]  /*0060*/  LDC.64 R8, c[0x0][0x230] ;  /* 0x00008c00ff087b82 */ /* 0x000f700000000a00 */
[----:B------:R-:W5:Y:S01]  /*0070*/  LDC.64 R10, c[0x0][0x238] ;  /* 0x00008e00ff0a7b82 */ /* 0x000f620000000a00 */
[----:B-1----:R-:W-:-:S04]  /*0080*/  SHF.L.U32 R0, R0, 0x1, RZ ;  /* 0x0000000100007819 */ /* 0x002fc800000006ff */
[----:B------:R-:W-:-:S04]  /*0090*/  LOP3.LUT R0, R0, 0xfe, RZ, 0xc0, !PT ;  /* 0x000000fe00007812 */ /* 0x000fc800078ec0ff */
[----:B---3--:R-:W-:-:S05]  /*00a0*/  LEA R0, R5, R0, 0x8 ;  /* 0x0000000005007211 */ /* 0x008fca00078e40ff */
[----:B------:R-:W-:-:S05]  /*00b0*/  IMAD.HI R4, R0, 0x2aaaaaab, RZ ;  /* 0x2aaaaaab00047827 */ /* 0x000fca00078e02ff */
[----:B------:R-:W-:-:S04]  /*00c0*/  SHF.R.U32.HI R5, RZ, 0x1f, R4 ;  /* 0x0000001fff057819 */ /* 0x000fc80000011604 */
[----:B------:R-:W-:-:S05]  /*00d0*/  LEA.HI R5, R4, R5, RZ, 0x18 ;  /* 0x0000000504057211 */ /* 0x000fca00078fc0ff */
[----:B------:R-:W-:Y:S02]  /*00e0*/  IMAD R13, R5, -0x600, R0 ;  /* 0xfffffa00050d7824 */ /* 0x000fe400078e0200 */
[----:B------:R-:W1:Y:S02]  /*00f0*/  LDC.64 R4, c[0x0][0x218] ;  /* 0x00008600ff047b82 */ /* 0x000e640000000a00 */
[----:B--2---:R-:W-:-:S06]  /*0100*/  IMAD.WIDE R2, R13, 0x4, R2 ;  /* 0x000000040d027825 */ /* 0x004fcc00078e0202 */
[----:B------:R-:W2:Y:S01]  /*0110*/  LDG.E.EL.64 R2, desc[UR4][R2.64] ;  /* 0x0000000402027981 */ /* 0x000ea2000c2e1b00 */
[----:B----4-:R-:W-:-:S04]  /*0120*/  IMAD.WIDE R6, R13, 0x4, R6 ;  /* 0x000000040d067825 */ /* 0x010fc800078e0206 */
[C---:B-----5:R-:W-:Y:S02]  /*0130*/  IMAD.WIDE R8, R13.reuse, 0x4, R8 ;  /* 0x000000040d087825 */ /* 0x060fe400078e0208 */
[----:B------:R-:W3:Y:S02]  /*0140*/  LDG.E.EL.64 R6, desc[UR4][R6.64] ;  /* 0x0000000406067981 */ /* 0x000ee4000c2e1b00 */
[----:B0-----:R-:W-:Y:S02]  /*0150*/  IMAD.WIDE R10, R13, 0x4, R10 ;  /* 0x000000040d0a7825 */ /* 0x001fe400078e020a */
[----:B------:R-:W4:Y:S04]  /*0160*/  LDG.E.EL.64 R8, desc[UR4][R8.64] ;  /* 0x0000000408087981 */ /* 0x000f28000c2e1b00 */
[----:B------:R-:W4:Y:S01]  /*0170*/  LDG.E.EL.64 R10, desc[UR4][R10.64] ;  /* 0x000000040a0a7981 */ /* 0x000f22000c2e1b00 */
[----:B-1----:R-:W-:-:S06]  /*0180*/  IMAD.WIDE R4, R0, 0x4, R4 ;  /* 0x0000000400047825 */ /* 0x002fcc00078e0204 */
[----:B------:R-:W3:Y:S01]  /*0190*/  LDG.E.64 R4, desc[UR4][R4.64] ;  /* 0x0000000404047981 */ /* 0x000ee2000c1e1b00 */
[----:B--2---:R-:W-:Y:S01]  /*01a0*/  FADD R2, R2, 9.9999997473787516356e-06 ;  /* 0x3727c5ac02027421 */ /* 0x004fe20000000000 */
[----:B------:R-:W-:-:S03]  /*01b0*/  FADD R3, R3, 9.9999997473787516356e-06 ;  /* 0x3727c5ac03037421 */ /* 0x000fc60000000000 */
[----:B------:R-:W0:Y:S08]  /*01c0*/  MUFU.SQRT R12, R2 ;  /* 0x00000002000c7308 */ /* 0x000e300000002000 */
[----:B------:R-:W1:Y:S01]  /*01d0*/  MUFU.SQRT R13, R3 ;  /* 0x00000003000d7308 */ /* 0x000e620000002000 */
[C---:B0-----:R-:W-:Y:S02]  /*01e0*/  FSETP.GT.AND P0, PT, R12.reuse, 8.50705917302346158658e+37, PT ;  /* 0x7e8000000c00780b */ /* 0x041fe40003f04000 */
[----:B------:R-:W-:-:S02]  /*01f0*/  FSETP.GEU.AND P2, PT, R12, 1.175494350822287508e-38, PT ;  /* 0x008000000c00780b */ /* 0x000fc40003f4e000 */
[C---:B-1----:R-:W-:Y:S02]  /*0200*/  FSETP.GT.AND P1, PT, R13.reuse, 8.50705917302346158658e+37, PT ;  /* 0x7e8000000d00780b */ /* 0x042fe40003f24000 */
[----:B------:R-:W-:-:S07]  /*0210*/  FSETP.GEU.AND P3, PT, R13, 1.175494350822287508e-38, PT ;  /* 0x008000000d00780b */ /* 0x000fce0003f6e000 */
[----:B------:R-:W-:Y:S01]  /*0220*/  @P0 FMUL R12, R12, 0.25 ;  /* 0x3e8000000c0c0820 */ /* 0x000fe20000400000 */
[----:B------:R-:W-:-:S03]  /*0230*/  HFMA2.MMA R2, -RZ, RZ, 1.625, 0 ;  /* 0x3e800000ff027435 */ /* 0x000fc600000001ff */
[----:B------:R-:W-:Y:S01]  /*0240*/  @!P2 FMUL R12, R12, 16777216 ;  /* 0x4b8000000c0ca820 */ /* 0x000fe20000400000 */
[----:B------:R-:W-:-:S05]  /*0250*/  @P1 FMUL R13, R13, 0.25 ;  /* 0x3e8000000d0d1820 */ /* 0x000fca0000400000 */
[----:B------:R-:W0:Y:S01]  /*0260*/  MUFU.RCP R12, R12 ;  /* 0x0000000c000c7308 */ /* 0x000e220000001000 */
[----:B------:R-:W-:Y:S01]  /*0270*/  @!P3 FMUL R13, R13, 16777216 ;  /* 0x4b8000000d0db820 */ /* 0x000fe20000400000 */
[----:B------:R-:W-:-:S06]  /*0280*/  FSEL R3, R2, 1, P0 ;  /* 0x3f80000002037808 */ /* 0x000fcc0000000000 */
[----:B------:R-:W1:Y:S01]  /*0290*/  MUFU.RCP R13, R13 ;  /* 0x0000000d000d7308 */ /* 0x000e620000001000 */
[----:B------:R-:W-:Y:S01]  /*02a0*/  @!P2 FMUL R3, R3, 16777216 ;  /* 0x4b8000000303a820 */ /* 0x000fe20000400000 */
[----:B------:R-:W-:Y:S01]  /*02b0*/  FSEL R14, R2, 1, P1 ;  /* 0x3f800000020e7808 */ /* 0x000fe20000800000 */
[----:B---3--:R-:W-:Y:S02]  /*02c0*/  FADD R4, R4, -R6 ;  /* 0x8000000604047221 */ /* 0x008fe40000000000 */
[----:B0-----:R-:W-:Y:S02]  /*02d0*/  FMUL R3, R12, R3 ;  /* 0x000000030c037220 */ /* 0x001fe40000400000 */
[----:B------:R-:W-:Y:S01]  /*02e0*/  @!P3 FMUL R14, R14, 16777216 ;  /* 0x4b8000000e0eb820 */ /* 0x000fe20000400000 */
[----:B------:R-:W-:Y:S01]  /*02f0*/  FADD R5, R5, -R7 ;  /* 0x8000000705057221 */ /* 0x000fe20000000000 */
[----:B------:R-:W-:Y:S02]  /*0300*/  FMUL R3, R4, R3 ;  /* 0x0000000304037220 */ /* 0x000fe40000400000 */
[----:B-1----:R-:W-:-:S02]  /*0310*/  FMUL R14, R13, R14 ;  /* 0x0000000e0d0e7220 */ /* 0x002fc40000400000 */
[----:B----4-:R-:W-:Y:S02]  /*0320*/  FFMA R8, R8, R3, R10 ;  /* 0x0000000308087223 */ /* 0x010fe4000000000a */
[----:B------:R-:W-:Y:S02]  /*0330*/  FMUL R14, R5, R14 ;  /* 0x0000000e050e7220 */ /* 0x000fe40000400000 */
[----:B------:R-:W-:Y:S02]  /*0340*/  FADD R3, RZ, -R8 ;  /* 0x80000008ff037221 */ /* 0x000fe40000000000 */
[----:B------:R-:W-:Y:S02]  /*0350*/  FFMA R9, R9, R14, R11 ;  /* 0x0000000e09097223 */ /* 0x000fe4000000000b */
[----:B------:R-:W-:Y:S02]  /*0360*/  FMUL R4, R3, 1.4426950216293334961 ;  /* 0x3fb8aa3b03047820 */ /* 0x000fe40000400000 */
[----:B------:R-:W-:-:S04]  /*0370*/  FADD R3, RZ, -R9 ;  /* 0x80000009ff037221 */ /* 0x000fc80000000000 */
[----:B------:R-:W-:Y:S01]  /*0380*/  FMUL R6, R3, 1.4426950216293334961 ;  /* 0x3fb8aa3b03067820 */ /* 0x000fe20000400000 */
[----:B------:R-:W-:-:S04]  /*0390*/  FSETP.GEU.AND P0, PT, R4, -126, PT ;  /* 0xc2fc00000400780b */ /* 0x000fc80003f0e000 */
[----:B------:R-:W-:-:S09]  /*03a0*/  FSETP.GEU.AND P1, PT, R6, -126, PT ;  /* 0xc2fc00000600780b */ /* 0x000fd20003f2e000 */
[----:B------:R-:W-:-:S04]  /*03b0*/  @!P0 FMUL R4, R4, 0.5 ;  /* 0x3f00000004048820 */ /* 0x000fc80000400000 */
[----:B------:R-:W-:Y:S01]  /*03c0*/  @!P1 FMUL R6, R6, 0.5 ;  /* 0x3f00000006069820 */ /* 0x000fe20000400000 */
[----:B------:R-:W0:Y:S08]  /*03d0*/  MUFU.EX2 R3, R4 ;  /* 0x0000000400037308 */ /* 0x000e300000000800 */
[----:B------:R-:W1:Y:S01]  /*03e0*/  MUFU.EX2 R5, R6 ;  /* 0x0000000600057308 */ /* 0x000e620000000800 */
[----:B0-----:R-:W-:-:S04]  /*03f0*/  @!P0 FMUL R3, R3, R3 ;  /* 0x0000000303038220 */ /* 0x001fc80000400000 */
[----:B------:R-:W-:Y:S01]  /*0400*/  FADD R7, R3, 1 ;  /* 0x3f80000003077421 */ /* 0x000fe20000000000 */
[----:B-1----:R-:W-:-:S04]  /*0410*/  @!P1 FMUL R5, R5, R5 ;  /* 0x0000000505059220 */ /* 0x002fc80000400000 */
[----:B------:R-:W-:Y:S01]  /*0420*/  FADD R10, R5, 1 ;  /* 0x3f800000050a7421 */ /* 0x000fe20000000000 */
[----:B------:R-:W-:Y:S01]  /*0430*/  FSETP.GT.AND P0, PT, R7, 8.50705917302346158658e+37, PT ;  /* 0x7e8000000700780b */ /* 0x000fe20003f04000 */
[----:B------:R-:W0:Y:S03]  /*0440*/  LDC.64 R4, c[0x0][0x210] ;  /* 0x00008400ff047b82 */ /* 0x000e260000000a00 */
[----:B------:R-:W-:-:S09]  /*0450*/  FSETP.GT.AND P1, PT, R10, 8.50705917302346158658e+37, PT ;  /* 0x7e8000000a00780b */ /* 0x000fd20003f24000 */
[----:B------:R-:W-:-:S04]  /*0460*/  @P0 FMUL R7, R7, 0.25 ;  /* 0x3e80000007070820 */ /* 0x000fc80000400000 */
[----:B------:R-:W-:Y:S02]  /*0470*/  @P1 FMUL R10, R10, 0.25 ;  /* 0x3e8000000a0a1820 */ /* 0x000fe40000400000 */
[----:B------:R-:W1:Y:S08]  /*0480*/  MUFU.RCP R7, R7 ;  /* 0x0000000700077308 */ /* 0x000e700000001000 */
[----:B------:R-:W2:Y:S01]  /*0490*/  MUFU.RCP R10, R10 ;  /* 0x0000000a000a7308 */ /* 0x000ea20000001000 */
[----:B------:R-:W-:-:S02]  /*04a0*/  FSEL R6, R2, 1, P0 ;  /* 0x3f80000002067808 */ /* 0x000fc40000000000 */
[----:B------:R-:W-:-:S03]  /*04b0*/  FSEL R3, R2, 1, P1 ;  /* 0x3f80000002037808 */ /* 0x000fc60000800000 */
[----:B-1----:R-:W-:-:S04]  /*04c0*/  FMUL R11, R7, R6 ;  /* 0x00000006070b7220 */ /* 0x002fc80000400000 */
[----:B------:R-:W-:Y:S01]  /*04d0*/  FMUL R8, R8, R11 ;  /* 0x0000000b08087220 */ /* 0x000fe20000400000 */
[----:B--2---:R-:W-:Y:S01]  /*04e0*/  FMUL R6, R10, R3 ;  /* 0x000000030a067220 */ /* 0x004fe20000400000 */
[----:B0-----:R-:W-:-:S04]  /*04f0*/  IMAD.WIDE R2, R0, 0x4, R4 ;  /* 0x0000000400027825 */ /* 0x001fc800078e0204 */
[----:B------:R-:W-:-:S05]  /*0500*/  FMUL R9, R9, R6 ;  /* 0x0000000609097220 */ /* 0x000fca0000400000 */
[----:B------:R-:W-:Y:S01]  /*0510*/  STG.E.64 desc[UR4][R2.64], R8 ;  /* 0x0000000802007986 */ /* 0x000fe2000c101b04 */
[----:B------:R-:W-:Y:S05]  /*0520*/  EXIT ;  /* 0x000000000000794d */ /* 0x000fea0003800000 */
.L_x_0:
[----:B------:R-:W-:-:S00]  /*0530*/  BRA `(.L_x_0) ;  /* 0xfffffffc00fc7947 */ /* 0x000fc0000383ffff */
[----:B------:R-:W-:-:S00]  /*0540*/  NOP ;  /* 0x0000000000007918 */ /* 0x000fc00000000000 */
        /* <DEDUP_REMOVED lines=11> */
.L_x_1:


//--------------------- .nv.global.init           --------------------------
	.section	.nv.global.init,"aw",@progbits
.nv.global.init:
	.type		_$_str,@object
	.size		_$_str,(_$_str_$_2 - _$_str)
_$_str:
        /*0000*/ 	.byte	0x5f, 0x5f, 0x43, 0x55, 0x44, 0x41, 0x5f, 0x46, 0x54, 0x5a, 0x00
	.type		_$_str_$_2,@object
	.size		_$_str_$_2,(.L_1 - _$_str_$_2)
_$_str_$_2:
        /*000b*/ 	.byte	0x5f, 0x5f, 0x43, 0x55, 0x44, 0x41, 0x5f, 0x50, 0x52, 0x45, 0x43, 0x5f, 0x53, 0x51, 0x52, 0x54
        /*001b*/ 	.byte	0x00
.L_1:


//--------------------- .nv.constant0.triton_poi_fused__native_batch_norm_legit_no_training_mul_sigmoid_42 --------------------------
	.section	.nv.constant0.triton_poi_fused__native_batch_norm_legit_no_training_mul_sigmoid_42,"a",@progbits
	.sectionflags	@""
	.align	4
.nv.constant0.triton_poi_fused__native_batch_norm_legit_no_training_mul_sigmoid_42:
	.zero		580
